//
// Generated by NVIDIA NVVM Compiler
//
// Compiler Build ID: CL-36424714
// Cuda compilation tools, release 13.0, V13.0.88
// Based on NVVM 20.0.0
//

.version 9.0
.target sm_100
.address_size 64

	// .globl	_Z6kernelPi
.extern .func  (.param .b32 func_retval0) vprintf
(
	.param .b64 vprintf_param_0,
	.param .b64 vprintf_param_1
)
;
.global .align 1 .b8 $str[6] = {37, 108, 108, 100, 32};

.visible .entry _Z6kernelPi(
	.param .u64 .ptr .align 1 _Z6kernelPi_param_0
)
{
	.local .align 8 .b8 	__local_depot0[8];
	.reg .b64 	%SP;
	.reg .b64 	%SPL;
	.reg .pred 	%p<14>;
	.reg .b32 	%r<18>;
	.reg .b32 	%f<4>;
	.reg .b64 	%rd<7>;

	mov.u64 	%SPL, __local_depot0;
	cvta.local.u64 	%SP, %SPL;
	ld.param.u64 	%rd1, [_Z6kernelPi_param_0];
	cvta.to.global.u64 	%rd2, %rd1;
	mov.u32 	%r7, %ctaid.x;
	mov.u32 	%r8, %ntid.x;
	mov.u32 	%r9, %tid.x;
	mad.lo.s32 	%r1, %r7, %r8, %r9;
	ld.global.u32 	%r2, [%rd2];
	setp.ge.s32 	%p3, %r1, %r2;
	setp.lt.s32 	%p4, %r1, 2;
	or.pred  	%p5, %p4, %p3;
	@%p5 bra 	$L__BB0_7;
	cvt.rn.f32.u32 	%f2, %r1;
	sqrt.rn.f32 	%f1, %f2;
	setp.ltu.f32 	%p7, %f1, 0f40000000;
	mov.pred 	%p13, -1;
	@%p7 bra 	$L__BB0_5;
	mov.b32 	%r17, 2;
	mov.b32 	%r16, 0;
$L__BB0_3:
	rem.u32 	%r12, %r1, %r17;
	setp.eq.s32 	%p8, %r12, 0;
	selp.b32 	%r16, 1, %r16, %p8;
	add.s32 	%r17, %r17, 1;
	cvt.rn.f32.u32 	%f3, %r17;
	setp.ge.f32 	%p9, %f1, %f3;
	@%p9 bra 	$L__BB0_3;
	setp.eq.s32 	%p13, %r16, 0;
$L__BB0_5:
	rem.s32 	%r13, %r2, %r1;
	setp.ne.s32 	%p10, %r13, 0;
	not.pred 	%p11, %p13;
	or.pred  	%p12, %p10, %p11;
	@%p12 bra 	$L__BB0_7;
	add.u64 	%rd3, %SP, 0;
	add.u64 	%rd4, %SPL, 0;
	st.local.u32 	[%rd4], %r1;
	mov.u64 	%rd5, $str;
	cvta.global.u64 	%rd6, %rd5;
	{ // callseq 0, 0
	.param .b64 param0;
	st.param.b64 	[param0], %rd6;
	.param .b64 param1;
	st.param.b64 	[param1], %rd3;
	.param .b32 retval0;
	call.uni (retval0), 
	vprintf, 
	(
	param0, 
	param1
	);
	ld.param.b32 	%r14, [retval0];
	} // callseq 0
$L__BB0_7:
	ret;

}


// ===== COMPILED SASS (sm_100) =====

	.target	sm_100

	.elftype	@"ET_EXEC"


//--------------------- .note.nv.tkinfo           --------------------------
	.section	.note.nv.tkinfo,"",@"SHT_NOTE"
	.sectionflags	@"SHF_NOTE_NV_TKINFO"
	.tkinfo
        /*0018*/ 	.word	0x00000002
        /*0030*/ 	.string	""
        /*0030*/ 	.string	"ptxas"
        /*0030*/ 	.string	"Cuda compilation tools, release 13.0, V13.0.88"
        /*0030*/ 	.string	"Build cuda_13.0.r13.0/compiler.36424714_0"
        /*0030*/ 	.string	"-arch sm_100 -m 64 "



//--------------------- .note.nv.cuinfo           --------------------------
	.section	.note.nv.cuinfo,"",@"SHT_NOTE"
	.sectionflags	@"SHF_NOTE_NV_CUINFO"
        /*0018*/ 	.short	0x0002
        /*001a*/ 	.short	0x0064
        /*001c*/ 	.short	0x0082
	.zero		2


//--------------------- .nv.info                  --------------------------
	.section	.nv.info,"",@"SHT_CUDA_INFO"
	.align	4


	//----- nvinfo : EIATTR_REGCOUNT
	.align		4
        /*0000*/ 	.byte	0x04, 0x2f
        /*0002*/ 	.short	(.L_2 - .L_1)
	.align		4
.L_1:
        /*0004*/ 	.word	index@(_Z6kernelPi)
        /*0008*/ 	.word	0x00000018


	//----- nvinfo : EIATTR_FRAME_SIZE
	.align		4
.L_2:
        /*000c*/ 	.byte	0x04, 0x11
        /*000e*/ 	.short	(.L_4 - .L_3)
	.align		4
.L_3:
        /*0010*/ 	.word	index@($__internal_0_$__cuda_sm20_sqrt_rn_f32_slowpath)
        /*0014*/ 	.word	0x00000008


	//----- nvinfo : EIATTR_FRAME_SIZE
	.align		4
.L_4:
        /*0018*/ 	.byte	0x04, 0x11
        /*001a*/ 	.short	(.L_6 - .L_5)
	.align		4
.L_5:
        /*001c*/ 	.word	index@(_Z6kernelPi)
        /*0020*/ 	.word	0x00000008


	//----- nvinfo : EIATTR_MIN_STACK_SIZE
	.align		4
.L_6:
        /*0024*/ 	.byte	0x04, 0x12
        /*0026*/ 	.short	(.L_8 - .L_7)
	.align		4
.L_7:
        /*0028*/ 	.word	index@(_Z6kernelPi)
        /*002c*/ 	.word	0x00000008
.L_8:


//--------------------- .nv.compat                --------------------------
	.section	.nv.compat,"",@"SHT_CUDA_COMPAT_INFO"
	.align	4
        /*0000*/ 	.byte	0x02, 0x09, 0x00, 0x00, 0x02, 0x02, 0x01, 0x00, 0x02, 0x05, 0x05, 0x00, 0x03, 0x07, 0x01, 0x01
        /*0010*/ 	.byte	0x02, 0x03, 0x00, 0x00, 0x02, 0x06, 0x01, 0x00, 0x04, 0x0b, 0x08, 0x00, 0x01, 0x00, 0x00, 0x00
        /*0020*/ 	.byte	0x00, 0x00, 0x00, 0x00


//--------------------- .nv.info._Z6kernelPi      --------------------------
	.section	.nv.info._Z6kernelPi,"",@"SHT_CUDA_INFO"
	.sectionflags	@""
	.align	4


	//----- nvinfo : EIATTR_CUDA_API_VERSION
	.align		4
        /*0000*/ 	.byte	0x04, 0x37
        /*0002*/ 	.short	(.L_10 - .L_9)
.L_9:
        /*0004*/ 	.word	0x00000082


	//----- nvinfo : EIATTR_KPARAM_INFO
	.align		4
.L_10:
        /*0008*/ 	.byte	0x04, 0x17
        /*000a*/ 	.short	(.L_12 - .L_11)
.L_11:
        /*000c*/ 	.word	0x00000000
        /*0010*/ 	.short	0x0000
        /*0012*/ 	.short	0x0000
        /*0014*/ 	.byte	0x00, 0xf5, 0x21, 0x00


	//----- nvinfo : EIATTR_SPARSE_MMA_MASK
	.align		4
.L_12:
        /*0018*/ 	.byte	0x03, 0x50
        /*001a*/ 	.short	0x0000


	//----- nvinfo : EIATTR_MAXREG_COUNT
	.align		4
        /*001c*/ 	.byte	0x03, 0x1b
        /*001e*/ 	.short	0x00ff


	//----- nvinfo : EIATTR_EXTERNS
	.align		4
        /*0020*/ 	.byte	0x04, 0x0f
        /*0022*/ 	.short	(.L_14 - .L_13)


	//   ....[0]....
	.align		4
.L_13:
        /*0024*/ 	.word	index@(vprintf)


	//----- nvinfo : EIATTR_MERCURY_ISA_VERSION
	.align		4
.L_14:
        /*0028*/ 	.byte	0x03, 0x5f
        /*002a*/ 	.short	0x0101


	//----- nvinfo : EIATTR_VRC_CTA_INIT_COUNT
	.align		4
        /*002c*/ 	.byte	0x02, 0x4a
	.zero		1
	.zero		1


	//----- nvinfo : EIATTR_SYSCALL_OFFSETS
	.align		4
        /*0030*/ 	.byte	0x04, 0x46
        /*0032*/ 	.short	(.L_16 - .L_15)


	//   ....[0]....
.L_15:
        /*0034*/ 	.word	0x000005f0


	//----- nvinfo : EIATTR_EXIT_INSTR_OFFSETS
	.align		4
.L_16:
        /*0038*/ 	.byte	0x04, 0x1c
        /*003a*/ 	.short	(.L_18 - .L_17)


	//   ....[0]....
.L_17:
        /*003c*/ 	.word	0x000000f0


	//   ....[1]....
        /*0040*/ 	.word	0x00000570


	//   ....[2]....
        /*0044*/ 	.word	0x00000600


	//----- nvinfo : EIATTR_CRS_STACK_SIZE
	.align		4
.L_18:
        /*0048*/ 	.byte	0x04, 0x1e
        /*004a*/ 	.short	(.L_20 - .L_19)
.L_19:
        /*004c*/ 	.word	0x00000000


	//----- nvinfo : EIATTR_CBANK_PARAM_SIZE
	.align		4
.L_20:
        /*0050*/ 	.byte	0x03, 0x19
        /*0052*/ 	.short	0x0008


	//----- nvinfo : EIATTR_PARAM_CBANK
	.align		4
        /*0054*/ 	.byte	0x04, 0x0a
        /*0056*/ 	.short	(.L_22 - .L_21)
	.align		4
.L_21:
        /*0058*/ 	.word	index@(.nv.constant0._Z6kernelPi)
        /*005c*/ 	.short	0x0380
        /*005e*/ 	.short	0x0008


	//----- nvinfo : EIATTR_SW_WAR
	.align		4
.L_22:
        /*0060*/ 	.byte	0x04, 0x36
        /*0062*/ 	.short	(.L_24 - .L_23)
.L_23:
        /*0064*/ 	.word	0x00000008
.L_24:


//--------------------- .nv.callgraph             --------------------------
	.section	.nv.callgraph,"",@"SHT_CUDA_CALLGRAPH"
	.align	4
	.sectionentsize	8
	.align		4
        /*0000*/ 	.word	0x00000000
	.align		4
        /*0004*/ 	.word	0xffffffff
	.align		4
        /*0008*/ 	.word	index@(_Z6kernelPi)
	.align		4
        /*000c*/ 	.word	index@(vprintf)
	.align		4
        /*0010*/ 	.word	0x00000000
	.align		4
        /*0014*/ 	.word	0xfffffffe
	.align		4
        /*0018*/ 	.word	0x00000000
	.align		4
        /*001c*/ 	.word	0xfffffffd
	.align		4
        /*0020*/ 	.word	0x00000000
	.align		4
        /*0024*/ 	.word	0xfffffffc


//--------------------- .nv.constant4             --------------------------
	.section	.nv.constant4,"a",@progbits
	.align	8
	.align		8
.nv.constant4:
        /*0000*/ 	.dword	vprintf
	.align		8
        /*0008*/ 	.dword	$str


//--------------------- .text._Z6kernelPi         --------------------------
	.section	.text._Z6kernelPi,"ax",@progbits
	.align	128
        .global         _Z6kernelPi
        .type           _Z6kernelPi,@function
        .size           _Z6kernelPi,(.L_x_10 - _Z6kernelPi)
        .other          _Z6kernelPi,@"STO_CUDA_ENTRY STV_DEFAULT"
_Z6kernelPi:
.text._Z6kernelPi:
[----:B------:R-:W0:Y:S08]  /*0000*/  LDC R1, c[0x0][0x37c] ;  /* 0x0000df00ff017b82 */ /* 0x000e300000000800 */
[----:B------:R-:W1:Y:S01]  /*0010*/  LDC.64 R2, c[0x0][0x380] ;  /* 0x0000e000ff027b82 */ /* 0x000e620000000a00 */
[----:B------:R-:W1:Y:S01]  /*0020*/  LDCU.64 UR4, c[0x0][0x358] ;  /* 0x00006b00ff0477ac */ /* 0x000e620008000a00 */
[----:B0-----:R-:W-:Y:S01]  /*0030*/  VIADD R1, R1, 0xfffffff8 ;  /* 0xfffffff801017836 */ /* 0x001fe20000000000 */
[----:B-1----:R-:W2:Y:S01]  /*0040*/  LDG.E R3, desc[UR4][R2.64] ;  /* 0x0000000402037981 */ /* 0x002ea2000c1e1900 */
[----:B------:R-:W0:Y:S04]  /*0050*/  LDCU UR5, c[0x0][0x2fc] ;  /* 0x00005f80ff0577ac */ /* 0x000e280008000800 */
[----:B------:R-:W1:Y:S01]  /*0060*/  S2UR UR6, SR_CTAID.X ;  /* 0x00000000000679c3 */ /* 0x000e620000002500 */
[----:B------:R-:W1:Y:S01]  /*0070*/  S2R R5, SR_TID.X ;  /* 0x0000000000057919 */ /* 0x000e620000002100 */
[----:B------:R-:W3:Y:S06]  /*0080*/  LDCU UR4, c[0x0][0x2f8] ;  /* 0x00005f00ff0477ac */ /* 0x000eec0008000800 */
[----:B------:R-:W1:Y:S01]  /*0090*/  LDC R0, c[0x0][0x360] ;  /* 0x0000d800ff007b82 */ /* 0x000e620000000800 */
[----:B---3--:R-:W-:-:S05]  /*00a0*/  IADD3 R6, P1, PT, R1, UR4, RZ ;  /* 0x0000000401067c10 */ /* 0x008fca000ff3e0ff */
[----:B0-----:R-:W-:Y:S02]  /*00b0*/  IMAD.X R7, RZ, RZ, UR5, P1 ;  /* 0x00000005ff077e24 */ /* 0x001fe400088e06ff */
[----:B-1----:R-:W-:-:S05]  /*00c0*/  IMAD R0, R0, UR6, R5 ;  /* 0x0000000600007c24 */ /* 0x002fca000f8e0205 */
[----:B--2---:R-:W-:-:S04]  /*00d0*/  ISETP.GE.AND P0, PT, R0, R3, PT ;  /* 0x000000030000720c */ /* 0x004fc80003f06270 */
[----:B------:R-:W-:-:S13]  /*00e0*/  ISETP.LT.OR P0, PT, R0, 0x2, P0 ;  /* 0x000000020000780c */ /* 0x000fda0000701670 */
[----:B------:R-:W-:Y:S05]  /*00f0*/  @P0 EXIT ;  /* 0x000000000000094d */ /* 0x000fea0003800000 */
[----:B------:R-:W-:Y:S01]  /*0100*/  I2FP.F32.U32 R2, R0 ;  /* 0x0000000000027245 */ /* 0x000fe20000201000 */
[----:B------:R-:W-:Y:S03]  /*0110*/  BSSY.RECONVERGENT B0, `(.L_x_0) ;  /* 0x000000c000007945 */ /* 0x000fe60003800200 */
[----:B------:R-:W-:Y:S01]  /*0120*/  IADD3 R4, PT, PT, R2, -0xd000000, RZ ;  /* 0xf300000002047810 */ /* 0x000fe20007ffe0ff */
[----:B------:R0:W1:Y:S03]  /*0130*/  MUFU.RSQ R5, R2 ;  /* 0x0000000200057308 */ /* 0x0000660000001400 */
[----:B------:R-:W-:-:S13]  /*0140*/  ISETP.GT.U32.AND P0, PT, R4, 0x727fffff, PT ;  /* 0x727fffff0400780c */ /* 0x000fda0003f04070 */
[----:B0-----:R-:W-:Y:S05]  /*0150*/  @!P0 BRA `(.L_x_1) ;  /* 0x00000000000c8947 */ /* 0x001fea0003800000 */
[----:B------:R-:W-:-:S07]  /*0160*/  MOV R11, 0x180 ;  /* 0x00000180000b7802 */ /* 0x000fce0000000f00 */
[----:B-1----:R-:W-:Y:S05]  /*0170*/  CALL.REL.NOINC `($__internal_0_$__cuda_sm20_sqrt_rn_f32_slowpath) ;  /* 0x0000000400247944 */ /* 0x002fea0003c00000 */
[----:B------:R-:W-:Y:S05]  /*0180*/  BRA `(.L_x_2) ;  /* 0x0000000000107947 */ /* 0x000fea0003800000 */
.L_x_1:
[----:B-1----:R-:W-:Y:S01]  /*0190*/  FMUL.FTZ R9, R2, R5 ;  /* 0x0000000502097220 */ /* 0x002fe20000410000 */
[----:B------:R-:W-:-:S03]  /*01a0*/  FMUL.FTZ R5, R5, 0.5 ;  /* 0x3f00000005057820 */ /* 0x000fc60000410000 */
[----:B------:R-:W-:-:S04]  /*01b0*/  FFMA R2, -R9, R9, R2 ;  /* 0x0000000909027223 */ /* 0x000fc80000000102 */
[----:B------:R-:W-:-:S07]  /*01c0*/  FFMA R2, R2, R5, R9 ;  /* 0x0000000502027223 */ /* 0x000fce0000000009 */
.L_x_2:
[----:B------:R-:W-:Y:S05]  /*01d0*/  BSYNC.RECONVERGENT B0 ;  /* 0x0000000000007941 */ /* 0x000fea0003800200 */
.L_x_0:
[----:B------:R-:W-:Y:S01]  /*01e0*/  FSETP.GE.AND P1, PT, R2, 2, PT ;  /* 0x400000000200780b */ /* 0x000fe20003f26000 */
[----:B------:R-:W-:Y:S01]  /*01f0*/  BSSY.RECONVERGENT B0, `(.L_x_3) ;  /* 0x000001f000007945 */ /* 0x000fe20003800200 */
[----:B------:R-:W-:-:S11]  /*0200*/  PLOP3.LUT P0, PT, PT, PT, PT, 0x80, 0x8 ;  /* 0x000000000008781c */ /* 0x000fd60003f0f070 */
[----:B------:R-:W-:Y:S05]  /*0210*/  @!P1 BRA `(.L_x_4) ;  /* 0x0000000000709947 */ /* 0x000fea0003800000 */
[----:B------:R-:W-:Y:S01]  /*0220*/  BSSY.RECONVERGENT B1, `(.L_x_5) ;  /* 0x000001a000017945 */ /* 0x000fe20003800200 */
[----:B------:R-:W-:Y:S02]  /*0230*/  IMAD.MOV.U32 R9, RZ, RZ, 0x2 ;  /* 0x00000002ff097424 */ /* 0x000fe400078e00ff */
[----:B------:R-:W-:-:S07]  /*0240*/  IMAD.MOV.U32 R12, RZ, RZ, RZ ;  /* 0x000000ffff0c7224 */ /* 0x000fce00078e00ff */
.L_x_6:
[----:B------:R-:W0:Y:S01]  /*0250*/  I2F.U32.RP R8, R9 ;  /* 0x0000000900087306 */ /* 0x000e220000209000 */
[----:B------:R-:W-:-:S07]  /*0260*/  ISETP.NE.U32.AND P1, PT, R9, RZ, PT ;  /* 0x000000ff0900720c */ /* 0x000fce0003f25070 */
[----:B0-----:R-:W0:Y:S02]  /*0270*/  MUFU.RCP R8, R8 ;  /* 0x0000000800087308 */ /* 0x001e240000001000 */
[----:B0-----:R-:W-:-:S06]  /*0280*/  IADD3 R4, PT, PT, R8, 0xffffffe, RZ ;  /* 0x0ffffffe08047810 */ /* 0x001fcc0007ffe0ff */
[----:B------:R0:W1:Y:S02]  /*0290*/  F2I.FTZ.U32.TRUNC.NTZ R5, R4 ;  /* 0x0000000400057305 */ /* 0x000064000021f000 */
[----:B0-----:R-:W-:Y:S02]  /*02a0*/  IMAD.MOV.U32 R4, RZ, RZ, RZ ;  /* 0x000000ffff047224 */ /* 0x001fe400078e00ff */
[----:B-1----:R-:W-:-:S04]  /*02b0*/  IMAD.MOV R10, RZ, RZ, -R5 ;  /* 0x000000ffff0a7224 */ /* 0x002fc800078e0a05 */
[----:B------:R-:W-:-:S04]  /*02c0*/  IMAD R11, R10, R9, RZ ;  /* 0x000000090a0b7224 */ /* 0x000fc800078e02ff */
[----:B------:R-:W-:-:S06]  /*02d0*/  IMAD.HI.U32 R5, R5, R11, R4 ;  /* 0x0000000b05057227 */ /* 0x000fcc00078e0004 */
[----:B------:R-:W-:-:S05]  /*02e0*/  IMAD.HI.U32 R5, R5, R0, RZ ;  /* 0x0000000005057227 */ /* 0x000fca00078e00ff */
[----:B------:R-:W-:-:S05]  /*02f0*/  IADD3 R5, PT, PT, -R5, RZ, RZ ;  /* 0x000000ff05057210 */ /* 0x000fca0007ffe1ff */
[----:B------:R-:W-:-:S05]  /*0300*/  IMAD R10, R9, R5, R0 ;  /* 0x00000005090a7224 */ /* 0x000fca00078e0200 */
[----:B------:R-:W-:-:S13]  /*0310*/  ISETP.GE.U32.AND P0, PT, R10, R9, PT ;  /* 0x000000090a00720c */ /* 0x000fda0003f06070 */
[----:B------:R-:W-:-:S05]  /*0320*/  @P0 IMAD.IADD R10, R10, 0x1, -R9 ;  /* 0x000000010a0a0824 */ /* 0x000fca00078e0a09 */
[----:B------:R-:W-:-:S13]  /*0330*/  ISETP.GE.U32.AND P0, PT, R10, R9, PT ;  /* 0x000000090a00720c */ /* 0x000fda0003f06070 */
[----:B------:R-:W-:Y:S01]  /*0340*/  @P0 IMAD.IADD R10, R10, 0x1, -R9 ;  /* 0x000000010a0a0824 */ /* 0x000fe200078e0a09 */
[----:B------:R-:W-:Y:S02]  /*0350*/  @!P1 LOP3.LUT R10, RZ, R9, RZ, 0x33, !PT ;  /* 0x00000009ff0a9212 */ /* 0x000fe400078e33ff */
[----:B------:R-:W-:Y:S02]  /*0360*/  IADD3 R9, PT, PT, R9, 0x1, RZ ;  /* 0x0000000109097810 */ /* 0x000fe40007ffe0ff */
[----:B------:R-:W-:Y:S02]  /*0370*/  ISETP.NE.AND P0, PT, R10, RZ, PT ;  /* 0x000000ff0a00720c */ /* 0x000fe40003f05270 */
[----:B------:R-:W-:Y:S02]  /*0380*/  I2FP.F32.U32 R5, R9 ;  /* 0x0000000900057245 */ /* 0x000fe40000201000 */
[----:B------:R-:W-:Y:S02]  /*0390*/  SEL R12, R12, 0x1, P0 ;  /* 0x000000010c0c7807 */ /* 0x000fe40000000000 */
[----:B------:R-:W-:-:S13]  /*03a0*/  FSETP.GE.AND P1, PT, R2, R5, PT ;  /* 0x000000050200720b */ /* 0x000fda0003f26000 */
[----:B------:R-:W-:Y:S05]  /*03b0*/  @P1 BRA `(.L_x_6) ;  /* 0xfffffffc00a41947 */ /* 0x000fea000383ffff */
[----:B------:R-:W-:Y:S05]  /*03c0*/  BSYNC.RECONVERGENT B1 ;  /* 0x0000000000017941 */ /* 0x000fea0003800200 */
.L_x_5:
[----:B------:R-:W-:-:S13]  /*03d0*/  ISETP.EQ.AND P0, PT, R12, RZ, PT ;  /* 0x000000ff0c00720c */ /* 0x000fda0003f02270 */
.L_x_4:
[----:B------:R-:W-:Y:S05]  /*03e0*/  BSYNC.RECONVERGENT B0 ;  /* 0x0000000000007941 */ /* 0x000fea0003800200 */
.L_x_3:
[-C--:B------:R-:W-:Y:S02]  /*03f0*/  IABS R8, R0.reuse ;  /* 0x0000000000087213 */ /* 0x080fe40000000000 */
[----:B------:R-:W-:Y:S02]  /*0400*/  IABS R10, R0 ;  /* 0x00000000000a7213 */ /* 0x000fe40000000000 */
[----:B------:R-:W0:Y:S01]  /*0410*/  I2F.RP R2, R8 ;  /* 0x0000000800027306 */ /* 0x000e220000209400 */
[----:B------:R-:W-:Y:S02]  /*0420*/  ISETP.GE.AND P3, PT, R3, RZ, PT ;  /* 0x000000ff0300720c */ /* 0x000fe40003f66270 */
[----:B------:R-:W-:-:S05]  /*0430*/  IADD3 R10, PT, PT, RZ, -R10, RZ ;  /* 0x8000000aff0a7210 */ /* 0x000fca0007ffe0ff */
[----:B0-----:R-:W0:Y:S02]  /*0440*/  MUFU.RCP R2, R2 ;  /* 0x0000000200027308 */ /* 0x001e240000001000 */
[----:B0-----:R-:W-:Y:S01]  /*0450*/  VIADD R4, R2, 0xffffffe ;  /* 0x0ffffffe02047836 */ /* 0x001fe20000000000 */
[----:B------:R-:W-:-:S05]  /*0460*/  IABS R2, R3 ;  /* 0x0000000300027213 */ /* 0x000fca0000000000 */
[----:B------:R0:W1:Y:S02]  /*0470*/  F2I.FTZ.U32.TRUNC.NTZ R5, R4 ;  /* 0x0000000400057305 */ /* 0x000064000021f000 */
[----:B0-----:R-:W-:Y:S02]  /*0480*/  IMAD.MOV.U32 R4, RZ, RZ, RZ ;  /* 0x000000ffff047224 */ /* 0x001fe400078e00ff */
[----:B-1----:R-:W-:-:S04]  /*0490*/  IMAD.MOV R9, RZ, RZ, -R5 ;  /* 0x000000ffff097224 */ /* 0x002fc800078e0a05 */
[----:B------:R-:W-:-:S04]  /*04a0*/  IMAD R9, R9, R8, RZ ;  /* 0x0000000809097224 */ /* 0x000fc800078e02ff */
[----:B------:R-:W-:-:S04]  /*04b0*/  IMAD.HI.U32 R5, R5, R9, R4 ;  /* 0x0000000905057227 */ /* 0x000fc800078e0004 */
[----:B------:R-:W-:Y:S02]  /*04c0*/  IMAD.MOV.U32 R9, RZ, RZ, R10 ;  /* 0x000000ffff097224 */ /* 0x000fe400078e000a */
[----:B------:R-:W-:-:S04]  /*04d0*/  IMAD.HI.U32 R5, R5, R2, RZ ;  /* 0x0000000205057227 */ /* 0x000fc800078e00ff */
[----:B------:R-:W-:-:S05]  /*04e0*/  IMAD R5, R5, R9, R2 ;  /* 0x0000000905057224 */ /* 0x000fca00078e0202 */
[----:B------:R-:W-:-:S13]  /*04f0*/  ISETP.GT.U32.AND P1, PT, R8, R5, PT ;  /* 0x000000050800720c */ /* 0x000fda0003f24070 */
[----:B------:R-:W-:Y:S02]  /*0500*/  @!P1 IADD3 R5, PT, PT, R5, -R8, RZ ;  /* 0x8000000805059210 */ /* 0x000fe40007ffe0ff */
[----:B------:R-:W-:Y:S02]  /*0510*/  ISETP.NE.AND P1, PT, R0, RZ, PT ;  /* 0x000000ff0000720c */ /* 0x000fe40003f25270 */
[----:B------:R-:W-:-:S13]  /*0520*/  ISETP.GT.U32.AND P2, PT, R8, R5, PT ;  /* 0x000000050800720c */ /* 0x000fda0003f44070 */
[----:B------:R-:W-:-:S04]  /*0530*/  @!P2 IMAD.IADD R5, R5, 0x1, -R8 ;  /* 0x000000010505a824 */ /* 0x000fc800078e0a08 */
[----:B------:R-:W-:Y:S01]  /*0540*/  @!P3 IMAD.MOV R5, RZ, RZ, -R5 ;  /* 0x000000ffff05b224 */ /* 0x000fe200078e0a05 */
[----:B------:R-:W-:-:S04]  /*0550*/  @!P1 LOP3.LUT R5, RZ, R0, RZ, 0x33, !PT ;  /* 0x00000000ff059212 */ /* 0x000fc800078e33ff */
[----:B------:R-:W-:-:S13]  /*0560*/  ISETP.NE.OR P0, PT, R5, RZ, !P0 ;  /* 0x000000ff0500720c */ /* 0x000fda0004705670 */
[----:B------:R-:W-:Y:S05]  /*0570*/  @P0 EXIT ;  /* 0x000000000000094d */ /* 0x000fea0003800000 */
[----:B------:R-:W-:Y:S01]  /*0580*/  MOV R2, 0x0 ;  /* 0x0000000000027802 */ /* 0x000fe20000000f00 */
[----:B------:R0:W-:Y:S01]  /*0590*/  STL [R1], R0 ;  /* 0x0000000001007387 */ /* 0x0001e20000100800 */
[----:B------:R-:W1:Y:S04]  /*05a0*/  LDCU.64 UR4, c[0x4][0x8] ;  /* 0x01000100ff0477ac */ /* 0x000e680008000a00 */
[----:B------:R-:W2:Y:S01]  /*05b0*/  LDC.64 R2, c[0x4][R2] ;  /* 0x0100000002027b82 */ /* 0x000ea20000000a00 */
[----:B-1----:R-:W-:Y:S01]  /*05c0*/  MOV R4, UR4 ;  /* 0x0000000400047c02 */ /* 0x002fe20008000f00 */
[----:B0-----:R-:W-:-:S07]  /*05d0*/  IMAD.U32 R5, RZ, RZ, UR5 ;  /* 0x00000005ff057e24 */ /* 0x001fce000f8e00ff */
[----:B------:R-:W-:-:S07]  /*05e0*/  LEPC R20, `(.L_x_7) ;  /* 0x000000001014794e */ /* 0x000fce0000000000 */
[----:B--2---:R-:W-:Y:S05]  /*05f0*/  CALL.ABS.NOINC R2 ;  /* 0x0000000002007343 */ /* 0x004fea0003c00000 */
.L_x_7:
[----:B------:R-:W-:Y:S05]  /*0600*/  EXIT ;  /* 0x000000000000794d */ /* 0x000fea0003800000 */
        .weak           $__internal_0_$__cuda_sm20_sqrt_rn_f32_slowpath
        .type           $__internal_0_$__cuda_sm20_sqrt_rn_f32_slowpath,@function
        .size           $__internal_0_$__cuda_sm20_sqrt_rn_f32_slowpath,(.L_x_10 - $__internal_0_$__cuda_sm20_sqrt_rn_f32_slowpath)
$__internal_0_$__cuda_sm20_sqrt_rn_f32_slowpath:
[----:B------:R-:W-:-:S13]  /*0610*/  LOP3.LUT P0, RZ, R2, 0x7fffffff, RZ, 0xc0, !PT ;  /* 0x7fffffff02ff7812 */ /* 0x000fda000780c0ff */
[----:B------:R-:W-:Y:S01]  /*0620*/  @!P0 IMAD.MOV.U32 R4, RZ, RZ, R2 ;  /* 0x000000ffff048224 */ /* 0x000fe200078e0002 */
[----:B------:R-:W-:Y:S06]  /*0630*/  @!P0 BRA `(.L_x_8) ;  /* 0x0000000000408947 */ /* 0x000fec0003800000 */
[----:B------:R-:W-:-:S13]  /*0640*/  FSETP.GEU.FTZ.AND P0, PT, R2, RZ, PT ;  /* 0x000000ff0200720b */ /* 0x000fda0003f1e000 */
[----:B------:R-:W-:Y:S01]  /*0650*/  @!P0 MOV R4, 0x7fffffff ;  /* 0x7fffffff00048802 */ /* 0x000fe20000000f00 */
[----:B------:R-:W-:Y:S06]  /*0660*/  @!P0 BRA `(.L_x_8) ;  /* 0x0000000000348947 */ /* 0x000fec0003800000 */
[----:B------:R-:W-:-:S13]  /*0670*/  FSETP.GTU.FTZ.AND P0, PT, |R2|, +INF , PT ;  /* 0x7f8000000200780b */ /* 0x000fda0003f1c200 */
[----:B------:R-:W-:Y:S01]  /*0680*/  @P0 FADD.FTZ R4, R2, 1 ;  /* 0x3f80000002040421 */ /* 0x000fe20000010000 */
[----:B------:R-:W-:Y:S06]  /*0690*/  @P0 BRA `(.L_x_8) ;  /* 0x0000000000280947 */ /* 0x000fec0003800000 */
[----:B------:R-:W-:-:S13]  /*06a0*/  FSETP.NEU.FTZ.AND P0, PT, |R2|, +INF , PT ;  /* 0x7f8000000200780b */ /* 0x000fda0003f1d200 */
[----:B------:R-:W-:-:S04]  /*06b0*/  @P0 FFMA R5, R2, 1.84467440737095516160e+19, RZ ;  /* 0x5f80000002050823 */ /* 0x000fc800000000ff */
[----:B------:R-:W0:Y:S02]  /*06c0*/  @P0 MUFU.RSQ R4, R5 ;  /* 0x0000000500040308 */ /* 0x000e240000001400 */
[----:B0-----:R-:W-:Y:S01]  /*06d0*/  @P0 FMUL.FTZ R8, R5, R4 ;  /* 0x0000000405080220 */ /* 0x001fe20000410000 */
[----:B------:R-:W-:Y:S01]  /*06e0*/  @P0 FMUL.FTZ R10, R4, 0.5 ;  /* 0x3f000000040a0820 */ /* 0x000fe20000410000 */
[----:B------:R-:W-:Y:S02]  /*06f0*/  @!P0 IMAD.MOV.U32 R4, RZ, RZ, R2 ;  /* 0x000000ffff048224 */ /* 0x000fe400078e0002 */
[----:B------:R-:W-:-:S04]  /*0700*/  @P0 FADD.FTZ R9, -R8, -RZ ;  /* 0x800000ff08090221 */ /* 0x000fc80000010100 */
[----:B------:R-:W-:-:S04]  /*0710*/  @P0 FFMA R9, R8, R9, R5 ;  /* 0x0000000908090223 */ /* 0x000fc80000000005 */
[----:B------:R-:W-:-:S04]  /*0720*/  @P0 FFMA R9, R9, R10, R8 ;  /* 0x0000000a09090223 */ /* 0x000fc80000000008 */
[----:B------:R-:W-:-:S07]  /*0730*/  @P0 FMUL.FTZ R4, R9, 2.3283064365386962891e-10 ;  /* 0x2f80000009040820 */ /* 0x000fce0000410000 */
.L_x_8:
[----:B------:R-:W-:Y:S01]  /*0740*/  HFMA2 R5, -RZ, RZ, 0, 0 ;  /* 0x00000000ff057431 */ /* 0x000fe200000001ff */
[----:B------:R-:W-:Y:S01]  /*0750*/  MOV R2, R4 ;  /* 0x0000000400027202 */ /* 0x000fe20000000f00 */
[----:B------:R-:W-:-:S04]  /*0760*/  IMAD.MOV.U32 R4, RZ, RZ, R11 ;  /* 0x000000ffff047224 */ /* 0x000fc800078e000b */
[----:B------:R-:W-:Y:S05]  /*0770*/  RET.REL.NODEC R4 `(_Z6kernelPi) ;  /* 0xfffffff804207950 */ /* 0x000fea0003c3ffff */
.L_x_9:
[----:B------:R-:W-:-:S00]  /*0780*/  BRA `(.L_x_9) ;  /* 0xfffffffc00fc7947 */ /* 0x000fc0000383ffff */
[----:B------:R-:W-:-:S00]  /*0790*/  NOP ;  /* 0x0000000000007918 */ /* 0x000fc00000000000 */
        /* <DEDUP_REMOVED lines=14> */
.L_x_10:


//--------------------- .nv.global.init           --------------------------
	.section	.nv.global.init,"aw",@progbits
.nv.global.init:
	.type		$str,@object
	.size		$str,(.L_0 - $str)
$str:
        /*0000*/ 	.byte	0x25, 0x6c, 0x6c, 0x64, 0x20, 0x00
.L_0:


//--------------------- .nv.shared.reserved.0     --------------------------
	.section	.nv.shared.reserved.0,"aw",@nobits
	.weak		__nv_reservedSMEM_offset_0_alias
	.size		__nv_reservedSMEM_offset_0_alias, 0, 64
	.other		__nv_reservedSMEM_offset_0_alias,@"STO_CUDA_RESERVED_SHARED STV_DEFAULT"
__nv_reservedSMEM_offset_0_alias:
	.zero		0
	.zero		64


//--------------------- .nv.constant0._Z6kernelPi --------------------------
	.section	.nv.constant0._Z6kernelPi,"a",@progbits
	.sectionflags	@""
	.align	4
.nv.constant0._Z6kernelPi:
	.zero		904


//--------------------- SYMBOLS --------------------------

	.type		.nv.reservedSmem.offset0,@object
	.size		.nv.reservedSmem.offset0,0x4
	.type		vprintf,@function
